	.headerflags	@"EF_CUDA_TEXMODE_UNIFIED EF_CUDA_64BIT_ADDRESS EF_CUDA_ACCELERATORS EF_CUDA_SM90 EF_CUDA_VIRTUAL_SM(EF_CUDA_SM90)"
	.elftype	@"ET_EXEC"


//--------------------- .nv.info                  --------------------------
	.section	.nv.info,"",@"SHT_CUDA_INFO"
	.align	4


	//----- nvinfo : EIATTR_REGCOUNT
	.align		4
        /*0000*/ 	.byte	0x04, 0x2f
        /*0002*/ 	.short	(.L_3 - .L_2)
	.align		4
.L_2:
        /*0004*/ 	.word	index@(triton_poi_fused_add_div_0)
        /*0008*/ 	.word	0x0000001a


	//----- nvinfo : EIATTR_MIN_STACK_SIZE
	.align		4
.L_3:
        /*000c*/ 	.byte	0x04, 0x12
        /*000e*/ 	.short	(.L_5 - .L_4)
	.align		4
.L_4:
        /*0010*/ 	.word	index@(triton_poi_fused_add_div_0)
        /*0014*/ 	.word	0x00000000


	//----- nvinfo : EIATTR_FRAME_SIZE
	.align		4
.L_5:
        /*0018*/ 	.byte	0x04, 0x11
        /*001a*/ 	.short	(.L_7 - .L_6)
	.align		4
.L_6:
        /*001c*/ 	.word	index@(triton_poi_fused_add_div_0)
        /*0020*/ 	.word	0x00000000


	//----- nvinfo : EIATTR_MIN_STACK_SIZE
	.align		4
.L_7:
        /*0024*/ 	.byte	0x04, 0x12
        /*0026*/ 	.short	(.L_9 - .L_8)
	.align		4
.L_8:
        /*0028*/ 	.word	index@(triton_poi_fused_add_div_0)
        /*002c*/ 	.word	0x00000000
.L_9:


//--------------------- .nv.info.triton_poi_fused_add_div_0 --------------------------
	.section	.nv.info.triton_poi_fused_add_div_0,"",@"SHT_CUDA_INFO"
	.sectionflags	@""
	.align	4


	//----- nvinfo : EIATTR_CUDA_API_VERSION
	.align		4
        /*0000*/ 	.byte	0x04, 0x37
        /*0002*/ 	.short	(.L_11 - .L_10)
.L_10:
        /*0004*/ 	.word	0x0000007c


	//----- nvinfo : EIATTR_KPARAM_INFO
	.align		4
.L_11:
        /*0008*/ 	.byte	0x04, 0x17
        /*000a*/ 	.short	(.L_13 - .L_12)
.L_12:
        /*000c*/ 	.word	0x00000000
        /*0010*/ 	.short	0x0002
        /*0012*/ 	.short	0x0010
        /*0014*/ 	.byte	0x00, 0xf0, 0x11, 0x00


	//----- nvinfo : EIATTR_KPARAM_INFO
	.align		4
.L_13:
        /*0018*/ 	.byte	0x04, 0x17
        /*001a*/ 	.short	(.L_15 - .L_14)
.L_14:
        /*001c*/ 	.word	0x00000000
        /*0020*/ 	.short	0x0001
        /*0022*/ 	.short	0x0008
        /*0024*/ 	.byte	0x00, 0xf4, 0x21, 0x00


	//----- nvinfo : EIATTR_KPARAM_INFO
	.align		4
.L_15:
        /*0028*/ 	.byte	0x04, 0x17
        /*002a*/ 	.short	(.L_17 - .L_16)
.L_16:
        /*002c*/ 	.word	0x00000000
        /*0030*/ 	.short	0x0000
        /*0032*/ 	.short	0x0000
        /*0034*/ 	.byte	0x00, 0xf4, 0x21, 0x00


	//----- nvinfo : EIATTR_SPARSE_MMA_MASK
	.align		4
.L_17:
        /*0038*/ 	.byte	0x03, 0x50
        /*003a*/ 	.short	0x0000


	//----- nvinfo : EIATTR_MAXREG_COUNT
	.align		4
        /*003c*/ 	.byte	0x03, 0x1b
        /*003e*/ 	.short	0x00ff


	//----- nvinfo : EIATTR_EXIT_INSTR_OFFSETS
	.align		4
        /*0040*/ 	.byte	0x04, 0x1c
        /*0042*/ 	.short	(.L_19 - .L_18)


	//   ....[0]....
.L_18:
        /*0044*/ 	.word	0x000003a0


	//   ....[1]....
        /*0048*/ 	.word	0x000003c0


	//----- nvinfo : EIATTR_REQNTID
	.align		4
.L_19:
        /*004c*/ 	.byte	0x04, 0x10
        /*004e*/ 	.short	(.L_21 - .L_20)
.L_20:
        /*0050*/ 	.word	0x00000080
        /*0054*/ 	.word	0x00000001
        /*0058*/ 	.word	0x00000001


	//----- nvinfo : EIATTR_CBANK_PARAM_SIZE
	.align		4
.L_21:
        /*005c*/ 	.byte	0x03, 0x19
        /*005e*/ 	.short	0x0014


	//----- nvinfo : EIATTR_PARAM_CBANK
	.align		4
        /*0060*/ 	.byte	0x04, 0x0a
        /*0062*/ 	.short	(.L_23 - .L_22)
	.align		4
.L_22:
        /*0064*/ 	.word	index@(.nv.constant0.triton_poi_fused_add_div_0)
        /*0068*/ 	.short	0x0210
        /*006a*/ 	.short	0x0014


	//----- nvinfo : EIATTR_SW_WAR
	.align		4
.L_23:
        /*006c*/ 	.byte	0x04, 0x36
        /*006e*/ 	.short	(.L_25 - .L_24)
.L_24:
        /*0070*/ 	.word	0x00000008
.L_25:


//--------------------- .nv.callgraph             --------------------------
	.section	.nv.callgraph,"",@"SHT_CUDA_CALLGRAPH"
	.align	4
	.sectionentsize	8
	.align		4
        /*0000*/ 	.word	0x00000000
	.align		4
        /*0004*/ 	.word	0xffffffff
	.align		4
        /*0008*/ 	.word	0x00000000
	.align		4
        /*000c*/ 	.word	0xfffffffe
	.align		4
        /*0010*/ 	.word	0x00000000
	.align		4
        /*0014*/ 	.word	0xfffffffd
	.align		4
        /*0018*/ 	.word	0x00000000
	.align		4
        /*001c*/ 	.word	0xfffffffc


//--------------------- .nv.constant4             --------------------------
	.section	.nv.constant4,"a",@progbits
	.align	8
	.align		8
.nv.constant4:
        /*0000*/ 	.dword	_$_str
	.align		8
        /*0008*/ 	.dword	_$_str_$_2


//--------------------- .text.triton_poi_fused_add_div_0 --------------------------
	.section	.text.triton_poi_fused_add_div_0,"ax",@progbits
	.align	128
        .global         triton_poi_fused_add_div_0
        .type           triton_poi_fused_add_div_0,@function
        .size           triton_poi_fused_add_div_0,(.L_x_1 - triton_poi_fused_add_div_0)
        .other          triton_poi_fused_add_div_0,@"STO_CUDA_ENTRY STV_DEFAULT"
triton_poi_fused_add_div_0:
.text.triton_poi_fused_add_div_0:
[----:B------:R-:W0:Y:S02]  /*0000*/  LDC R1, c[0x0][0x28] ;  /* 0x00000a00ff017b82 */ /* 0x000e240000000800 */
[----:B------:R-:W1:Y:S01]  /*0010*/  S2R R0, SR_TID.X ;  /* 0x0000000000007919 */ /* 0x000e620000002100 */
[----:B------:R-:W2:Y:S01]  /*0020*/  LDC.64 R2, c[0x0][0x210] ;  /* 0x00008400ff027b82 */ /* 0x000ea20000000a00 */
[----:B------:R-:W-:Y:S01]  /*0030*/  CS2R R6, SRZ ;  /* 0x0000000000067805 */ /* 0x000fe2000001ff00 */
[----:B------:R-:W-:Y:S01]  /*0040*/  ULDC.64 UR4, c[0x0][0x208] ;  /* 0x0000820000047ab9 */ /* 0x000fe20000000a00 */
[----:B------:R-:W3:Y:S01]  /*0050*/  S2R R5, SR_CTAID.X ;  /* 0x0000000000057919 */ /* 0x000ee20000002500 */
[----:B------:R-:W-:Y:S02]  /*0060*/  CS2R R8, SRZ ;  /* 0x0000000000087805 */ /* 0x000fe4000001ff00 */
[----:B-1----:R-:W-:Y:S02]  /*0070*/  SHF.L.U32 R0, R0, 0x1, RZ ;  /* 0x0000000100007819 */ /* 0x002fe400000006ff */
[----:B---3--:R-:W-:Y:S02]  /*0080*/  SHF.R.S32.HI R4, RZ, 0x17, R5 ;  /* 0x00000017ff047819 */ /* 0x008fe40000011405 */
[----:B------:R-:W-:-:S02]  /*0090*/  LOP3.LUT R0, R0, 0xfe, RZ, 0xc0, !PT ;  /* 0x000000fe00007812 */ /* 0x000fc400078ec0ff */
[----:B------:R-:W-:Y:S02]  /*00a0*/  SGXT R4, R4, 0x1 ;  /* 0x000000010404781a */ /* 0x000fe40000000200 */
[----:B------:R-:W-:-:S04]  /*00b0*/  LEA R5, R5, R0, 0x8 ;  /* 0x0000000005057211 */ /* 0x000fc800078e40ff */
[CC--:B------:R-:W-:Y:S02]  /*00c0*/  LEA.HI R0, R4.reuse, R5.reuse, RZ, 0x4 ;  /* 0x0000000504007211 */ /* 0x0c0fe400078f20ff */
[-C--:B------:R-:W-:Y:S02]  /*00d0*/  LEA.HI R4, R4, R5.reuse, RZ, 0x6 ;  /* 0x0000000504047211 */ /* 0x080fe400078f30ff */
[----:B------:R-:W-:Y:S02]  /*00e0*/  LOP3.LUT R0, R0, 0xfffffff0, RZ, 0xc0, !PT ;  /* 0xfffffff000007812 */ /* 0x000fe400078ec0ff */
[----:B------:R-:W-:Y:S02]  /*00f0*/  LOP3.LUT R4, R4, 0xffffffc0, RZ, 0xc0, !PT ;  /* 0xffffffc004047812 */ /* 0x000fe400078ec0ff */
[----:B------:R-:W-:Y:S02]  /*0100*/  ISETP.GE.AND P2, PT, R5, 0x100, PT ;  /* 0x000001000500780c */ /* 0x000fe40003f46270 */
[----:B------:R-:W-:-:S04]  /*0110*/  IADD3 R13, R4, R5, -R0 ;  /* 0x00000005040d7210 */ /* 0x000fc80007ffe800 */
[----:B------:R-:W-:Y:S01]  /*0120*/  IADD3 R15, R13, 0x10, RZ ;  /* 0x000000100d0f7810 */ /* 0x000fe20007ffe0ff */
[----:B--2---:R-:W-:Y:S01]  /*0130*/  IMAD.WIDE R16, R13, 0x4, R2 ;  /* 0x000000040d107825 */ /* 0x004fe200078e0202 */
[----:B------:R-:W-:-:S03]  /*0140*/  IADD3 R19, R13, 0x20, RZ ;  /* 0x000000200d137810 */ /* 0x000fc60007ffe0ff */
[--C-:B------:R-:W-:Y:S01]  /*0150*/  IMAD.WIDE R14, R15, 0x4, R2.reuse ;  /* 0x000000040f0e7825 */ /* 0x100fe200078e0202 */
[----:B------:R-:W-:Y:S02]  /*0160*/  CS2R R10, SRZ ;  /* 0x00000000000a7805 */ /* 0x000fe4000001ff00 */
[----:B------:R-:W-:Y:S01]  /*0170*/  IADD3 R21, R13, 0x30, RZ ;  /* 0x000000300d157810 */ /* 0x000fe20007ffe0ff */
[----:B------:R-:W2:Y:S01]  /*0180*/  @!P2 LDG.E.EL.64 R8, desc[UR4][R16.64] ;  /* 0x000000041008a981 */ /* 0x000ea2000c2e1b00 */
[----:B------:R-:W-:-:S03]  /*0190*/  IMAD.WIDE R18, R19, 0x4, R2 ;  /* 0x0000000413127825 */ /* 0x000fc600078e0202 */
[----:B------:R1:W3:Y:S01]  /*01a0*/  @!P2 LDG.E.EL.64 R6, desc[UR4][R14.64] ;  /* 0x000000040e06a981 */ /* 0x0002e2000c2e1b00 */
[----:B------:R-:W-:Y:S01]  /*01b0*/  CS2R R12, SRZ ;  /* 0x00000000000c7805 */ /* 0x000fe2000001ff00 */
[--C-:B------:R-:W-:Y:S02]  /*01c0*/  IMAD.WIDE R20, R21, 0x4, R2.reuse ;  /* 0x0000000415147825 */ /* 0x100fe400078e0202 */
[----:B------:R-:W4:Y:S04]  /*01d0*/  @!P2 LDG.E.EL.64 R10, desc[UR4][R18.64] ;  /* 0x00000004120aa981 */ /* 0x000f28000c2e1b00 */
[----:B------:R-:W5:Y:S01]  /*01e0*/  @!P2 LDG.E.EL.64 R12, desc[UR4][R20.64] ;  /* 0x00000004140ca981 */ /* 0x000f62000c2e1b00 */
[----:B------:R-:W-:Y:S01]  /*01f0*/  IMAD.WIDE R2, R5, 0x4, R2 ;  /* 0x0000000405027825 */ /* 0x000fe200078e0202 */
[----:B-1----:R-:W-:-:S06]  /*0200*/  CS2R R14, SRZ ;  /* 0x00000000000e7805 */ /* 0x002fcc000001ff00 */
[----:B------:R1:W5:Y:S02]  /*0210*/  @!P2 LDG.E.64 R14, desc[UR4][R2.64] ;  /* 0x00000004020ea981 */ /* 0x000364000c1e1b00 */
[----:B-1----:R-:W1:Y:S02]  /*0220*/  LDC.64 R2, c[0x0][0x218] ;  /* 0x00008600ff027b82 */ /* 0x002e640000000a00 */
[----:B-1----:R-:W-:-:S04]  /*0230*/  IMAD.WIDE R2, R5, 0x4, R2 ;  /* 0x0000000405027825 */ /* 0x002fc800078e0202 */
[----:B---3--:R-:W-:Y:S01]  /*0240*/  FMUL R0, R7, R7 ;  /* 0x0000000707007220 */ /* 0x008fe20000400000 */
[----:B------:R-:W-:-:S03]  /*0250*/  FMUL R23, R6, R6 ;  /* 0x0000000606177220 */ /* 0x000fc60000400000 */
[----:B--2---:R-:W-:Y:S01]  /*0260*/  FFMA R0, R9, R9, R0 ;  /* 0x0000000909007223 */ /* 0x004fe20000000000 */
[----:B------:R-:W-:-:S03]  /*0270*/  FFMA R23, R8, R8, R23 ;  /* 0x0000000808177223 */ /* 0x000fc60000000017 */
[----:B----4-:R-:W-:Y:S01]  /*0280*/  FFMA R0, R11, R11, R0 ;  /* 0x0000000b0b007223 */ /* 0x010fe20000000000 */
[----:B------:R-:W-:-:S03]  /*0290*/  FFMA R23, R10, R10, R23 ;  /* 0x0000000a0a177223 */ /* 0x000fc60000000017 */
[----:B-----5:R-:W-:Y:S01]  /*02a0*/  FFMA R0, R13, R13, R0 ;  /* 0x0000000d0d007223 */ /* 0x020fe20000000000 */
[----:B------:R-:W-:-:S05]  /*02b0*/  FFMA R23, R12, R12, R23 ;  /* 0x0000000c0c177223 */ /* 0x000fca0000000017 */
[----:B------:R-:W1:Y:S08]  /*02c0*/  MUFU.SQRT R0, R0 ;  /* 0x0000000000007308 */ /* 0x000e700000002000 */
[----:B------:R-:W2:Y:S01]  /*02d0*/  MUFU.SQRT R23, R23 ;  /* 0x0000001700177308 */ /* 0x000ea20000002000 */
[----:B-1----:R-:W-:-:S05]  /*02e0*/  FADD R6, R0, 9.9999999600419720025e-13 ;  /* 0x2b8cbccc00067421 */ /* 0x002fca0000000000 */
[----:B------:R-:W-:Y:S01]  /*02f0*/  FSETP.GT.AND P1, PT, R6, 8.50705917302346158658e+37, PT ;  /* 0x7e8000000600780b */ /* 0x000fe20003f24000 */
[----:B--2---:R-:W-:-:S05]  /*0300*/  FADD R4, R23, 9.9999999600419720025e-13 ;  /* 0x2b8cbccc17047421 */ /* 0x004fca0000000000 */
[----:B------:R-:W-:-:S07]  /*0310*/  FSETP.GT.AND P0, PT, R4, 8.50705917302346158658e+37, PT ;  /* 0x7e8000000400780b */ /* 0x000fce0003f04000 */
[----:B------:R-:W-:-:S06]  /*0320*/  @P1 FMUL R6, R6, 0.25 ;  /* 0x3e80000006061820 */ /* 0x000fcc0000400000 */
[----:B------:R-:W-:Y:S01]  /*0330*/  @P0 FMUL R4, R4, 0.25 ;  /* 0x3e80000004040820 */ /* 0x000fe20000400000 */
[----:B------:R-:W1:Y:S08]  /*0340*/  MUFU.RCP R6, R6 ;  /* 0x0000000600067308 */ /* 0x000e700000001000 */
[----:B------:R-:W2:Y:S01]  /*0350*/  MUFU.RCP R7, R4 ;  /* 0x0000000400077308 */ /* 0x000ea20000001000 */
[----:B------:R-:W-:Y:S01]  /*0360*/  @P0 FMUL R14, R14, 0.25 ;  /* 0x3e8000000e0e0820 */ /* 0x000fe20000400000 */
[----:B------:R-:W-:-:S04]  /*0370*/  @P1 FMUL R15, R15, 0.25 ;  /* 0x3e8000000f0f1820 */ /* 0x000fc80000400000 */
[----:B-1----:R-:W-:Y:S01]  /*0380*/  FMUL R15, R6, R15 ;  /* 0x0000000f060f7220 */ /* 0x002fe20000400000 */
[----:B--2---:R-:W-:Y:S01]  /*0390*/  FMUL R14, R7, R14 ;  /* 0x0000000e070e7220 */ /* 0x004fe20000400000 */
[----:B------:R-:W-:Y:S06]  /*03a0*/  @P2 EXIT ;  /* 0x000000000000294d */ /* 0x000fec0003800000 */
[----:B------:R-:W-:Y:S01]  /*03b0*/  STG.E.64 desc[UR4][R2.64], R14 ;  /* 0x0000000e02007986 */ /* 0x000fe2000c101b04 */
[----:B------:R-:W-:Y:S05]  /*03c0*/  EXIT ;  /* 0x000000000000794d */ /* 0x000fea0003800000 */
.L_x_0:
[----:B------:R-:W-:-:S00]  /*03d0*/  BRA `(.L_x_0) ;  /* 0xfffffffc00fc7947 */ /* 0x000fc0000383ffff */
[----:B------:R-:W-:-:S00]  /*03e0*/  NOP ;  /* 0x0000000000007918 */ /* 0x000fc00000000000 */
        /* <DEDUP_REMOVED lines=9> */
.L_x_1:


//--------------------- .nv.global.init           --------------------------
	.section	.nv.global.init,"aw",@progbits
.nv.global.init:
	.type		_$_str,@object
	.size		_$_str,(_$_str_$_2 - _$_str)
_$_str:
        /*0000*/ 	.byte	0x5f, 0x5f, 0x43, 0x55, 0x44, 0x41, 0x5f, 0x46, 0x54, 0x5a, 0x00
	.type		_$_str_$_2,@object
	.size		_$_str_$_2,(.L_1 - _$_str_$_2)
_$_str_$_2:
        /*000b*/ 	.byte	0x5f, 0x5f, 0x43, 0x55, 0x44, 0x41, 0x5f, 0x50, 0x52, 0x45, 0x43, 0x5f, 0x53, 0x51, 0x52, 0x54
        /*001b*/ 	.byte	0x00
.L_1:


//--------------------- .nv.constant0.triton_poi_fused_add_div_0 --------------------------
	.section	.nv.constant0.triton_poi_fused_add_div_0,"a",@progbits
	.sectionflags	@""
	.align	4
.nv.constant0.triton_poi_fused_add_div_0:
	.zero		548
